	.headerflags	@"EF_CUDA_TEXMODE_UNIFIED EF_CUDA_64BIT_ADDRESS EF_CUDA_ACCELERATORS EF_CUDA_SM90 EF_CUDA_VIRTUAL_SM(EF_CUDA_SM90)"
	.elftype	@"ET_EXEC"


//--------------------- .nv.info                  --------------------------
	.section	.nv.info,"",@"SHT_CUDA_INFO"
	.align	4


	//----- nvinfo : EIATTR_REGCOUNT
	.align		4
        /*0000*/ 	.byte	0x04, 0x2f
        /*0002*/ 	.short	(.L_1 - .L_0)
	.align		4
.L_0:
        /*0004*/ 	.word	index@(triton_poi_fused__to_copy_add_arange_clamp_mul_sub_48)
        /*0008*/ 	.word	0x0000000a


	//----- nvinfo : EIATTR_MIN_STACK_SIZE
	.align		4
.L_1:
        /*000c*/ 	.byte	0x04, 0x12
        /*000e*/ 	.short	(.L_3 - .L_2)
	.align		4
.L_2:
        /*0010*/ 	.word	index@(triton_poi_fused__to_copy_add_arange_clamp_mul_sub_48)
        /*0014*/ 	.word	0x00000000


	//----- nvinfo : EIATTR_FRAME_SIZE
	.align		4
.L_3:
        /*0018*/ 	.byte	0x04, 0x11
        /*001a*/ 	.short	(.L_5 - .L_4)
	.align		4
.L_4:
        /*001c*/ 	.word	index@(triton_poi_fused__to_copy_add_arange_clamp_mul_sub_48)
        /*0020*/ 	.word	0x00000000


	//----- nvinfo : EIATTR_MIN_STACK_SIZE
	.align		4
.L_5:
        /*0024*/ 	.byte	0x04, 0x12
        /*0026*/ 	.short	(.L_7 - .L_6)
	.align		4
.L_6:
        /*0028*/ 	.word	index@(triton_poi_fused__to_copy_add_arange_clamp_mul_sub_48)
        /*002c*/ 	.word	0x00000000
.L_7:


//--------------------- .nv.info.triton_poi_fused__to_copy_add_arange_clamp_mul_sub_48 --------------------------
	.section	.nv.info.triton_poi_fused__to_copy_add_arange_clamp_mul_sub_48,"",@"SHT_CUDA_INFO"
	.sectionflags	@""
	.align	4


	//----- nvinfo : EIATTR_CUDA_API_VERSION
	.align		4
        /*0000*/ 	.byte	0x04, 0x37
        /*0002*/ 	.short	(.L_9 - .L_8)
.L_8:
        /*0004*/ 	.word	0x0000007c


	//----- nvinfo : EIATTR_KPARAM_INFO
	.align		4
.L_9:
        /*0008*/ 	.byte	0x04, 0x17
        /*000a*/ 	.short	(.L_11 - .L_10)
.L_10:
        /*000c*/ 	.word	0x00000000
        /*0010*/ 	.short	0x0001
        /*0012*/ 	.short	0x0008
        /*0014*/ 	.byte	0x00, 0xf0, 0x11, 0x00


	//----- nvinfo : EIATTR_KPARAM_INFO
	.align		4
.L_11:
        /*0018*/ 	.byte	0x04, 0x17
        /*001a*/ 	.short	(.L_13 - .L_12)
.L_12:
        /*001c*/ 	.word	0x00000000
        /*0020*/ 	.short	0x0000
        /*0022*/ 	.short	0x0000
        /*0024*/ 	.byte	0x00, 0xf4, 0x21, 0x00


	//----- nvinfo : EIATTR_SPARSE_MMA_MASK
	.align		4
.L_13:
        /*0028*/ 	.byte	0x03, 0x50
        /*002a*/ 	.short	0x0000


	//----- nvinfo : EIATTR_MAXREG_COUNT
	.align		4
        /*002c*/ 	.byte	0x03, 0x1b
        /*002e*/ 	.short	0x00ff


	//----- nvinfo : EIATTR_EXIT_INSTR_OFFSETS
	.align		4
        /*0030*/ 	.byte	0x04, 0x1c
        /*0032*/ 	.short	(.L_15 - .L_14)


	//   ....[0]....
.L_14:
        /*0034*/ 	.word	0x00000110


	//   ....[1]....
        /*0038*/ 	.word	0x00000140


	//----- nvinfo : EIATTR_REQNTID
	.align		4
.L_15:
        /*003c*/ 	.byte	0x04, 0x10
        /*003e*/ 	.short	(.L_17 - .L_16)
.L_16:
        /*0040*/ 	.word	0x00000020
        /*0044*/ 	.word	0x00000001
        /*0048*/ 	.word	0x00000001


	//----- nvinfo : EIATTR_CBANK_PARAM_SIZE
	.align		4
.L_17:
        /*004c*/ 	.byte	0x03, 0x19
        /*004e*/ 	.short	0x000c


	//----- nvinfo : EIATTR_PARAM_CBANK
	.align		4
        /*0050*/ 	.byte	0x04, 0x0a
        /*0052*/ 	.short	(.L_19 - .L_18)
	.align		4
.L_18:
        /*0054*/ 	.word	index@(.nv.constant0.triton_poi_fused__to_copy_add_arange_clamp_mul_sub_48)
        /*0058*/ 	.short	0x0210
        /*005a*/ 	.short	0x000c


	//----- nvinfo : EIATTR_SW_WAR
	.align		4
.L_19:
        /*005c*/ 	.byte	0x04, 0x36
        /*005e*/ 	.short	(.L_21 - .L_20)
.L_20:
        /*0060*/ 	.word	0x00000008
.L_21:


//--------------------- .nv.callgraph             --------------------------
	.section	.nv.callgraph,"",@"SHT_CUDA_CALLGRAPH"
	.align	4
	.sectionentsize	8
	.align		4
        /*0000*/ 	.word	0x00000000
	.align		4
        /*0004*/ 	.word	0xffffffff
	.align		4
        /*0008*/ 	.word	0x00000000
	.align		4
        /*000c*/ 	.word	0xfffffffe
	.align		4
        /*0010*/ 	.word	0x00000000
	.align		4
        /*0014*/ 	.word	0xfffffffd
	.align		4
        /*0018*/ 	.word	0x00000000
	.align		4
        /*001c*/ 	.word	0xfffffffc


//--------------------- .text.triton_poi_fused__to_copy_add_arange_clamp_mul_sub_48 --------------------------
	.section	.text.triton_poi_fused__to_copy_add_arange_clamp_mul_sub_48,"ax",@progbits
	.align	128
        .global         triton_poi_fused__to_copy_add_arange_clamp_mul_sub_48
        .type           triton_poi_fused__to_copy_add_arange_clamp_mul_sub_48,@function
        .size           triton_poi_fused__to_copy_add_arange_clamp_mul_sub_48,(.L_x_1 - triton_poi_fused__to_copy_add_arange_clamp_mul_sub_48)
        .other          triton_poi_fused__to_copy_add_arange_clamp_mul_sub_48,@"STO_CUDA_ENTRY STV_DEFAULT"
triton_poi_fused__to_copy_add_arange_clamp_mul_sub_48:
.text.triton_poi_fused__to_copy_add_arange_clamp_mul_sub_48:
[----:B------:R-:W0:Y:S02]  /*0000*/  LDC R1, c[0x0][0x28] ;  /* 0x00000a00ff017b82 */ /* 0x000e240000000800 */
[----:B------:R-:W1:Y:S01]  /*0010*/  S2R R6, SR_TID.X ;  /* 0x0000000000067919 */ /* 0x000e620000002100 */
[----:B------:R-:W-:Y:S01]  /*0020*/  IMAD.MOV.U32 R3, RZ, RZ, 0x3f000000 ;  /* 0x3f000000ff037424 */ /* 0x000fe200078e00ff */
[----:B------:R-:W2:Y:S01]  /*0030*/  S2R R5, SR_CTAID.X ;  /* 0x0000000000057919 */ /* 0x000ea20000002500 */
[C---:B-1----:R-:W-:Y:S02]  /*0040*/  LOP3.LUT R0, R6.reuse, 0x7, RZ, 0xc0, !PT ;  /* 0x0000000706007812 */ /* 0x042fe400078ec0ff */
[----:B------:R-:W-:-:S03]  /*0050*/  LOP3.LUT P0, RZ, R6, 0x18, RZ, 0xc0, !PT ;  /* 0x0000001806ff7812 */ /* 0x000fc6000780c0ff */
[----:B--2---:R-:W-:-:S05]  /*0060*/  IMAD R5, R5, 0x8, R0 ;  /* 0x0000000805057824 */ /* 0x004fca00078e0200 */
[----:B------:R-:W-:Y:S02]  /*0070*/  I2FP.F32.S32 R0, R5 ;  /* 0x0000000500007245 */ /* 0x000fe40000201400 */
[----:B------:R-:W-:-:S03]  /*0080*/  ISETP.LT.AND P0, PT, R5, 0x8, !P0 ;  /* 0x000000080500780c */ /* 0x000fc60004701270 */
[----:B------:R-:W-:-:S04]  /*0090*/  FADD R0, R0, 0.5 ;  /* 0x3f00000000007421 */ /* 0x000fc80000000000 */
[----:B------:R-:W-:Y:S02]  /*00a0*/  FFMA R0, R0, R3, -0.5 ;  /* 0xbf00000000007423 */ /* 0x000fe40000000003 */
[----:B------:R-:W1:Y:S03]  /*00b0*/  LDC.64 R2, c[0x0][0x210] ;  /* 0x00008400ff027b82 */ /* 0x000e660000000a00 */
[----:B------:R-:W-:-:S04]  /*00c0*/  FMNMX R0, RZ, R0, !PT ;  /* 0x00000000ff007209 */ /* 0x000fc80007800000 */
[----:B------:R-:W2:Y:S02]  /*00d0*/  F2I.TRUNC.NTZ R4, R0 ;  /* 0x0000000000047305 */ /* 0x000ea4000020f100 */
[----:B--2---:R-:W-:Y:S01]  /*00e0*/  I2FP.F32.S32 R7, R4 ;  /* 0x0000000400077245 */ /* 0x004fe20000201400 */
[----:B-1----:R-:W-:-:S04]  /*00f0*/  IMAD.WIDE R2, R5, 0x4, R2 ;  /* 0x0000000405027825 */ /* 0x002fc800078e0202 */
[----:B------:R-:W-:Y:S01]  /*0100*/  FADD.SAT R7, R0, -R7 ;  /* 0x8000000700077221 */ /* 0x000fe20000002000 */
[----:B------:R-:W-:Y:S06]  /*0110*/  @!P0 EXIT ;  /* 0x000000000000894d */ /* 0x000fec0003800000 */
[----:B------:R-:W-:Y:S02]  /*0120*/  ULDC.64 UR4, c[0x0][0x208] ;  /* 0x0000820000047ab9 */ /* 0x000fe40000000a00 */
[----:B------:R-:W-:Y:S01]  /*0130*/  STG.E desc[UR4][R2.64], R7 ;  /* 0x0000000702007986 */ /* 0x000fe2000c101904 */
[----:B------:R-:W-:Y:S05]  /*0140*/  EXIT ;  /* 0x000000000000794d */ /* 0x000fea0003800000 */
.L_x_0:
[----:B------:R-:W-:-:S00]  /*0150*/  BRA `(.L_x_0) ;  /* 0xfffffffc00fc7947 */ /* 0x000fc0000383ffff */
[----:B------:R-:W-:-:S00]  /*0160*/  NOP ;  /* 0x0000000000007918 */ /* 0x000fc00000000000 */
        /* <DEDUP_REMOVED lines=9> */
.L_x_1:


//--------------------- .nv.constant0.triton_poi_fused__to_copy_add_arange_clamp_mul_sub_48 --------------------------
	.section	.nv.constant0.triton_poi_fused__to_copy_add_arange_clamp_mul_sub_48,"a",@progbits
	.sectionflags	@""
	.align	4
.nv.constant0.triton_poi_fused__to_copy_add_arange_clamp_mul_sub_48:
	.zero		540
